//
// Generated by NVIDIA NVVM Compiler
//
// Compiler Build ID: CL-36424714
// Cuda compilation tools, release 13.0, V13.0.88
// Based on NVVM 20.0.0
//

.version 9.0
.target sm_100
.address_size 64

	// .globl	_Z18stencil_kernel_gpuPKfPf
.const .align 4 .b8 constant_coefficients[28] = {0, 0, 128, 63, 0, 0, 128, 63, 0, 0, 128, 63, 0, 0, 128, 63, 0, 0, 128, 63, 0, 0, 128, 63, 0, 0, 128, 63};

.visible .entry _Z18stencil_kernel_gpuPKfPf(
	.param .u64 .ptr .align 1 _Z18stencil_kernel_gpuPKfPf_param_0,
	.param .u64 .ptr .align 1 _Z18stencil_kernel_gpuPKfPf_param_1
)
{
	.reg .pred 	%p<2>;
	.reg .b32 	%r<25>;
	.reg .b32 	%f<22>;
	.reg .b64 	%rd<14>;

	ld.param.u64 	%rd1, [_Z18stencil_kernel_gpuPKfPf_param_0];
	ld.param.u64 	%rd2, [_Z18stencil_kernel_gpuPKfPf_param_1];
	mov.u32 	%r4, %ctaid.z;
	mov.u32 	%r5, %ntid.z;
	mov.u32 	%r6, %tid.z;
	mad.lo.s32 	%r1, %r4, %r5, %r6;
	mov.u32 	%r7, %ctaid.y;
	mov.u32 	%r8, %ntid.y;
	mov.u32 	%r9, %tid.y;
	mad.lo.s32 	%r10, %r7, %r8, %r9;
	mov.u32 	%r11, %ctaid.x;
	mov.u32 	%r12, %ntid.x;
	mov.u32 	%r13, %tid.x;
	mad.lo.s32 	%r3, %r11, %r12, %r13;
	add.s32 	%r14, %r1, -1;
	add.s32 	%r15, %r10, -1;
	max.u32 	%r16, %r14, %r15;
	add.s32 	%r17, %r3, -1;
	max.u32 	%r18, %r17, %r16;
	setp.gt.u32 	%p1, %r18, 765;
	@%p1 bra 	$L__BB0_2;
	cvta.to.global.u64 	%rd3, %rd1;
	cvta.to.global.u64 	%rd4, %rd2;
	mul.lo.s32 	%r19, %r10, 768;
	mad.lo.s32 	%r20, %r3, 589824, %r19;
	add.s32 	%r21, %r20, %r1;
	ld.const.f32 	%f1, [constant_coefficients];
	mul.wide.u32 	%rd5, %r21, 4;
	add.s64 	%rd6, %rd3, %rd5;
	ld.global.nc.f32 	%f2, [%rd6];
	ld.const.f32 	%f3, [constant_coefficients+4];
	add.s32 	%r22, %r21, -1;
	mul.wide.u32 	%rd7, %r22, 4;
	add.s64 	%rd8, %rd3, %rd7;
	ld.global.nc.f32 	%f4, [%rd8];
	mul.f32 	%f5, %f3, %f4;
	fma.rn.f32 	%f6, %f1, %f2, %f5;
	ld.const.f32 	%f7, [constant_coefficients+8];
	ld.global.nc.f32 	%f8, [%rd6+4];
	fma.rn.f32 	%f9, %f7, %f8, %f6;
	ld.const.f32 	%f10, [constant_coefficients+12];
	add.s32 	%r23, %r21, -768;
	mul.wide.u32 	%rd9, %r23, 4;
	add.s64 	%rd10, %rd3, %rd9;
	ld.global.nc.f32 	%f11, [%rd10];
	fma.rn.f32 	%f12, %f10, %f11, %f9;
	ld.const.f32 	%f13, [constant_coefficients+16];
	ld.global.nc.f32 	%f14, [%rd6+3072];
	fma.rn.f32 	%f15, %f13, %f14, %f12;
	ld.const.f32 	%f16, [constant_coefficients+20];
	add.s32 	%r24, %r21, -589824;
	mul.wide.u32 	%rd11, %r24, 4;
	add.s64 	%rd12, %rd3, %rd11;
	ld.global.nc.f32 	%f17, [%rd12];
	fma.rn.f32 	%f18, %f16, %f17, %f15;
	ld.const.f32 	%f19, [constant_coefficients+24];
	ld.global.nc.f32 	%f20, [%rd6+2359296];
	fma.rn.f32 	%f21, %f19, %f20, %f18;
	add.s64 	%rd13, %rd4, %rd5;
	st.global.f32 	[%rd13], %f21;
$L__BB0_2:
	ret;

}


// ===== COMPILED SASS (sm_100) =====

	.target	sm_100

	.elftype	@"ET_EXEC"


//--------------------- .note.nv.tkinfo           --------------------------
	.section	.note.nv.tkinfo,"",@"SHT_NOTE"
	.sectionflags	@"SHF_NOTE_NV_TKINFO"
	.tkinfo
        /*0018*/ 	.word	0x00000002
        /*0030*/ 	.string	""
        /*0030*/ 	.string	"ptxas"
        /*0030*/ 	.string	"Cuda compilation tools, release 13.0, V13.0.88"
        /*0030*/ 	.string	"Build cuda_13.0.r13.0/compiler.36424714_0"
        /*0030*/ 	.string	"-arch sm_100 -m 64 "



//--------------------- .note.nv.cuinfo           --------------------------
	.section	.note.nv.cuinfo,"",@"SHT_NOTE"
	.sectionflags	@"SHF_NOTE_NV_CUINFO"
        /*0018*/ 	.short	0x0002
        /*001a*/ 	.short	0x0064
        /*001c*/ 	.short	0x0082
	.zero		2


//--------------------- .nv.info                  --------------------------
	.section	.nv.info,"",@"SHT_CUDA_INFO"
	.align	4


	//----- nvinfo : EIATTR_REGCOUNT
	.align		4
        /*0000*/ 	.byte	0x04, 0x2f
        /*0002*/ 	.short	(.L_2 - .L_1)
	.align		4
.L_1:
        /*0004*/ 	.word	index@(_Z18stencil_kernel_gpuPKfPf)
        /*0008*/ 	.word	0x00000016


	//----- nvinfo : EIATTR_FRAME_SIZE
	.align		4
.L_2:
        /*000c*/ 	.byte	0x04, 0x11
        /*000e*/ 	.short	(.L_4 - .L_3)
	.align		4
.L_3:
        /*0010*/ 	.word	index@(_Z18stencil_kernel_gpuPKfPf)
        /*0014*/ 	.word	0x00000000


	//----- nvinfo : EIATTR_MIN_STACK_SIZE
	.align		4
.L_4:
        /*0018*/ 	.byte	0x04, 0x12
        /*001a*/ 	.short	(.L_6 - .L_5)
	.align		4
.L_5:
        /*001c*/ 	.word	index@(_Z18stencil_kernel_gpuPKfPf)
        /*0020*/ 	.word	0x00000000
.L_6:


//--------------------- .nv.compat                --------------------------
	.section	.nv.compat,"",@"SHT_CUDA_COMPAT_INFO"
	.align	4
        /*0000*/ 	.byte	0x02, 0x09, 0x00, 0x00, 0x02, 0x02, 0x01, 0x00, 0x02, 0x05, 0x05, 0x00, 0x03, 0x07, 0x01, 0x01
        /*0010*/ 	.byte	0x02, 0x03, 0x00, 0x00, 0x02, 0x06, 0x01, 0x00, 0x04, 0x0b, 0x08, 0x00, 0x09, 0x00, 0x00, 0x00
        /*0020*/ 	.byte	0x00, 0x00, 0x00, 0x00


//--------------------- .nv.info._Z18stencil_kernel_gpuPKfPf --------------------------
	.section	.nv.info._Z18stencil_kernel_gpuPKfPf,"",@"SHT_CUDA_INFO"
	.sectionflags	@""
	.align	4


	//----- nvinfo : EIATTR_CUDA_API_VERSION
	.align		4
        /*0000*/ 	.byte	0x04, 0x37
        /*0002*/ 	.short	(.L_8 - .L_7)
.L_7:
        /*0004*/ 	.word	0x00000082


	//----- nvinfo : EIATTR_KPARAM_INFO
	.align		4
.L_8:
        /*0008*/ 	.byte	0x04, 0x17
        /*000a*/ 	.short	(.L_10 - .L_9)
.L_9:
        /*000c*/ 	.word	0x00000000
        /*0010*/ 	.short	0x0001
        /*0012*/ 	.short	0x0008
        /*0014*/ 	.byte	0x00, 0xf5, 0x21, 0x00


	//----- nvinfo : EIATTR_KPARAM_INFO
	.align		4
.L_10:
        /*0018*/ 	.byte	0x04, 0x17
        /*001a*/ 	.short	(.L_12 - .L_11)
.L_11:
        /*001c*/ 	.word	0x00000000
        /*0020*/ 	.short	0x0000
        /*0022*/ 	.short	0x0000
        /*0024*/ 	.byte	0x00, 0xf5, 0x21, 0x00


	//----- nvinfo : EIATTR_SPARSE_MMA_MASK
	.align		4
.L_12:
        /*0028*/ 	.byte	0x03, 0x50
        /*002a*/ 	.short	0x0000


	//----- nvinfo : EIATTR_MAXREG_COUNT
	.align		4
        /*002c*/ 	.byte	0x03, 0x1b
        /*002e*/ 	.short	0x00ff


	//----- nvinfo : EIATTR_MERCURY_ISA_VERSION
	.align		4
        /*0030*/ 	.byte	0x03, 0x5f
        /*0032*/ 	.short	0x0101


	//----- nvinfo : EIATTR_VRC_CTA_INIT_COUNT
	.align		4
        /*0034*/ 	.byte	0x02, 0x4a
	.zero		1
	.zero		1


	//----- nvinfo : EIATTR_EXIT_INSTR_OFFSETS
	.align		4
        /*0038*/ 	.byte	0x04, 0x1c
        /*003a*/ 	.short	(.L_14 - .L_13)


	//   ....[0]....
.L_13:
        /*003c*/ 	.word	0x00000110


	//   ....[1]....
        /*0040*/ 	.word	0x00000310


	//----- nvinfo : EIATTR_CBANK_PARAM_SIZE
	.align		4
.L_14:
        /*0044*/ 	.byte	0x03, 0x19
        /*0046*/ 	.short	0x0010


	//----- nvinfo : EIATTR_PARAM_CBANK
	.align		4
        /*0048*/ 	.byte	0x04, 0x0a
        /*004a*/ 	.short	(.L_16 - .L_15)
	.align		4
.L_15:
        /*004c*/ 	.word	index@(.nv.constant0._Z18stencil_kernel_gpuPKfPf)
        /*0050*/ 	.short	0x0380
        /*0052*/ 	.short	0x0010


	//----- nvinfo : EIATTR_SW_WAR
	.align		4
.L_16:
        /*0054*/ 	.byte	0x04, 0x36
        /*0056*/ 	.short	(.L_18 - .L_17)
.L_17:
        /*0058*/ 	.word	0x00000008
.L_18:


//--------------------- .nv.callgraph             --------------------------
	.section	.nv.callgraph,"",@"SHT_CUDA_CALLGRAPH"
	.align	4
	.sectionentsize	8
	.align		4
        /*0000*/ 	.word	0x00000000
	.align		4
        /*0004*/ 	.word	0xffffffff
	.align		4
        /*0008*/ 	.word	0x00000000
	.align		4
        /*000c*/ 	.word	0xfffffffe
	.align		4
        /*0010*/ 	.word	0x00000000
	.align		4
        /*0014*/ 	.word	0xfffffffd
	.align		4
        /*0018*/ 	.word	0x00000000
	.align		4
        /*001c*/ 	.word	0xfffffffc


//--------------------- .nv.constant3             --------------------------
	.section	.nv.constant3,"a",@progbits
	.align	4
.nv.constant3:
	.type		constant_coefficients,@object
	.size		constant_coefficients,(.L_0 - constant_coefficients)
constant_coefficients:
        /*0000*/ 	.byte	0x00, 0x00, 0x80, 0x3f, 0x00, 0x00, 0x80, 0x3f, 0x00, 0x00, 0x80, 0x3f, 0x00, 0x00, 0x80, 0x3f
        /*0010*/ 	.byte	0x00, 0x00, 0x80, 0x3f, 0x00, 0x00, 0x80, 0x3f, 0x00, 0x00, 0x80, 0x3f
.L_0:


//--------------------- .text._Z18stencil_kernel_gpuPKfPf --------------------------
	.section	.text._Z18stencil_kernel_gpuPKfPf,"ax",@progbits
	.align	128
        .global         _Z18stencil_kernel_gpuPKfPf
        .type           _Z18stencil_kernel_gpuPKfPf,@function
        .size           _Z18stencil_kernel_gpuPKfPf,(.L_x_1 - _Z18stencil_kernel_gpuPKfPf)
        .other          _Z18stencil_kernel_gpuPKfPf,@"STO_CUDA_ENTRY STV_DEFAULT"
_Z18stencil_kernel_gpuPKfPf:
.text._Z18stencil_kernel_gpuPKfPf:
[----:B------:R-:W-:Y:S01]  /*0000*/  LDC R1, c[0x0][0x37c] ;  /* 0x0000df00ff017b82 */ /* 0x000fe20000000800 */
[----:B------:R-:W0:Y:S07]  /*0010*/  S2R R5, SR_TID.Y ;  /* 0x0000000000057919 */ /* 0x000e2e0000002200 */
[----:B------:R-:W1:Y:S01]  /*0020*/  LDC R0, c[0x0][0x368] ;  /* 0x0000da00ff007b82 */ /* 0x000e620000000800 */
[----:B------:R-:W1:Y:S01]  /*0030*/  S2R R3, SR_TID.Z ;  /* 0x0000000000037919 */ /* 0x000e620000002300 */
[----:B------:R-:W2:Y:S06]  /*0040*/  S2R R7, SR_TID.X ;  /* 0x0000000000077919 */ /* 0x000eac0000002100 */
[----:B------:R-:W0:Y:S08]  /*0050*/  S2UR UR5, SR_CTAID.Y ;  /* 0x00000000000579c3 */ /* 0x000e300000002600 */
[----:B------:R-:W0:Y:S08]  /*0060*/  LDC R4, c[0x0][0x364] ;  /* 0x0000d900ff047b82 */ /* 0x000e300000000800 */
[----:B------:R-:W1:Y:S08]  /*0070*/  S2UR UR4, SR_CTAID.Z ;  /* 0x00000000000479c3 */ /* 0x000e700000002700 */
[----:B------:R-:W2:Y:S08]  /*0080*/  S2UR UR6, SR_CTAID.X ;  /* 0x00000000000679c3 */ /* 0x000eb00000002500 */
[----:B------:R-:W2:Y:S01]  /*0090*/  LDC R2, c[0x0][0x360] ;  /* 0x0000d800ff027b82 */ /* 0x000ea20000000800 */
[----:B0-----:R-:W-:-:S02]  /*00a0*/  IMAD R4, R4, UR5, R5 ;  /* 0x0000000504047c24 */ /* 0x001fc4000f8e0205 */
[----:B-1----:R-:W-:-:S03]  /*00b0*/  IMAD R0, R0, UR4, R3 ;  /* 0x0000000400007c24 */ /* 0x002fc6000f8e0203 */
[----:B------:R-:W-:Y:S01]  /*00c0*/  IADD3 R3, PT, PT, R4, -0x1, RZ ;  /* 0xffffffff04037810 */ /* 0x000fe20007ffe0ff */
[----:B--2---:R-:W-:-:S03]  /*00d0*/  IMAD R5, R2, UR6, R7 ;  /* 0x0000000602057c24 */ /* 0x004fc6000f8e0207 */
[----:B------:R-:W-:-:S04]  /*00e0*/  VIADDMNMX.U32 R2, R0, 0xffffffff, R3, !PT ;  /* 0xffffffff00027846 */ /* 0x000fc80007800003 */
[----:B------:R-:W-:-:S04]  /*00f0*/  VIADDMNMX.U32 R2, R5, 0xffffffff, R2, !PT ;  /* 0xffffffff05027846 */ /* 0x000fc80007800002 */
[----:B------:R-:W-:-:S13]  /*0100*/  ISETP.GT.U32.AND P0, PT, R2, 0x2fd, PT ;  /* 0x000002fd0200780c */ /* 0x000fda0003f04070 */
[----:B------:R-:W-:Y:S05]  /*0110*/  @P0 EXIT ;  /* 0x000000000000094d */ /* 0x000fea0003800000 */
[----:B------:R-:W0:Y:S01]  /*0120*/  LDC.64 R2, c[0x0][0x380] ;  /* 0x0000e000ff027b82 */ /* 0x000e220000000a00 */
[----:B------:R-:W-:Y:S01]  /*0130*/  IMAD R13, R5, 0x300, R4 ;  /* 0x00000300050d7824 */ /* 0x000fe200078e0204 */
[----:B------:R-:W1:Y:S03]  /*0140*/  LDCU.64 UR4, c[0x0][0x358] ;  /* 0x00006b00ff0477ac */ /* 0x000e660008000a00 */
[----:B------:R-:W-:Y:S01]  /*0150*/  IMAD R13, R13, 0x300, R0 ;  /* 0x000003000d0d7824 */ /* 0x000fe200078e0200 */
[----:B------:R-:W2:Y:S04]  /*0160*/  LDCU.128 UR8, c[0x3][URZ] ;  /* 0x00c00000ff0877ac */ /* 0x000ea80008000c00 */
[C---:B------:R-:W-:Y:S01]  /*0170*/  IADD3 R7, PT, PT, R13.reuse, -0x1, RZ ;  /* 0xffffffff0d077810 */ /* 0x040fe20007ffe0ff */
[----:B------:R-:W3:Y:S01]  /*0180*/  LDCU.64 UR6, c[0x3][0x10] ;  /* 0x00c00200ff0677ac */ /* 0x000ee20008000a00 */
[----:B------:R-:W-:-:S03]  /*0190*/  IADD3 R9, PT, PT, R13, -0x300, RZ ;  /* 0xfffffd000d097810 */ /* 0x000fc60007ffe0ff */
[----:B0-----:R-:W-:-:S04]  /*01a0*/  IMAD.WIDE.U32 R6, R7, 0x4, R2 ;  /* 0x0000000407067825 */ /* 0x001fc800078e0002 */
[--C-:B------:R-:W-:Y:S02]  /*01b0*/  IMAD.WIDE.U32 R4, R13, 0x4, R2.reuse ;  /* 0x000000040d047825 */ /* 0x100fe400078e0002 */
[----:B-1----:R-:W2:Y:S02]  /*01c0*/  LDG.E.CONSTANT R6, desc[UR4][R6.64] ;  /* 0x0000000406067981 */ /* 0x002ea4000c1e9900 */
[----:B------:R-:W-:Y:S02]  /*01d0*/  IMAD.WIDE.U32 R8, R9, 0x4, R2 ;  /* 0x0000000409087825 */ /* 0x000fe400078e0002 */
[----:B------:R-:W4:Y:S01]  /*01e0*/  LDG.E.CONSTANT R0, desc[UR4][R4.64] ;  /* 0x0000000404007981 */ /* 0x000f22000c1e9900 */
[----:B------:R-:W-:-:S03]  /*01f0*/  IADD3 R11, PT, PT, R13, -0x90000, RZ ;  /* 0xfff700000d0b7810 */ /* 0x000fc60007ffe0ff */
[----:B------:R-:W5:Y:S02]  /*0200*/  LDG.E.CONSTANT R15, desc[UR4][R4.64+0x4] ;  /* 0x00000404040f7981 */ /* 0x000f64000c1e9900 */
[----:B------:R-:W-:Y:S02]  /*0210*/  IMAD.WIDE.U32 R10, R11, 0x4, R2 ;  /* 0x000000040b0a7825 */ /* 0x000fe400078e0002 */
[----:B------:R-:W3:Y:S01]  /*0220*/  LDG.E.CONSTANT R9, desc[UR4][R8.64] ;  /* 0x0000000408097981 */ /* 0x000ee2000c1e9900 */
[----:B------:R-:W0:Y:S03]  /*0230*/  LDC.64 R2, c[0x0][0x388] ;  /* 0x0000e200ff027b82 */ /* 0x000e260000000a00 */
[----:B------:R-:W3:Y:S04]  /*0240*/  LDG.E.CONSTANT R17, desc[UR4][R4.64+0xc00] ;  /* 0x000c000404117981 */ /* 0x000ee8000c1e9900 */
[----:B------:R-:W3:Y:S04]  /*0250*/  LDG.E.CONSTANT R11, desc[UR4][R10.64] ;  /* 0x000000040a0b7981 */ /* 0x000ee8000c1e9900 */
[----:B------:R-:W3:Y:S01]  /*0260*/  LDG.E.CONSTANT R19, desc[UR4][R4.64+0x240000] ;  /* 0x2400000404137981 */ /* 0x000ee2000c1e9900 */
[----:B0-----:R-:W-:-:S04]  /*0270*/  IMAD.WIDE.U32 R2, R13, 0x4, R2 ;  /* 0x000000040d027825 */ /* 0x001fc800078e0002 */
[----:B--2---:R-:W-:-:S04]  /*0280*/  FMUL R7, R6, UR9 ;  /* 0x0000000906077c20 */ /* 0x004fc80008400000 */
[----:B----4-:R-:W-:Y:S01]  /*0290*/  FFMA R0, R0, UR8, R7 ;  /* 0x0000000800007c23 */ /* 0x010fe20008000007 */
[----:B------:R-:W0:Y:S03]  /*02a0*/  LDCU UR8, c[0x3][0x18] ;  /* 0x00c00300ff0877ac */ /* 0x000e260008000800 */
[----:B-----5:R-:W-:-:S04]  /*02b0*/  FFMA R0, R15, UR10, R0 ;  /* 0x0000000a0f007c23 */ /* 0x020fc80008000000 */
[----:B---3--:R-:W-:-:S04]  /*02c0*/  FFMA R0, R9, UR11, R0 ;  /* 0x0000000b09007c23 */ /* 0x008fc80008000000 */
[----:B------:R-:W-:-:S04]  /*02d0*/  FFMA R0, R17, UR6, R0 ;  /* 0x0000000611007c23 */ /* 0x000fc80008000000 */
[----:B------:R-:W-:-:S04]  /*02e0*/  FFMA R0, R11, UR7, R0 ;  /* 0x000000070b007c23 */ /* 0x000fc80008000000 */
[----:B0-----:R-:W-:-:S05]  /*02f0*/  FFMA R19, R19, UR8, R0 ;  /* 0x0000000813137c23 */ /* 0x001fca0008000000 */
[----:B------:R-:W-:Y:S01]  /*0300*/  STG.E desc[UR4][R2.64], R19 ;  /* 0x0000001302007986 */ /* 0x000fe2000c101904 */
[----:B------:R-:W-:Y:S05]  /*0310*/  EXIT ;  /* 0x000000000000794d */ /* 0x000fea0003800000 */
.L_x_0:
[----:B------:R-:W-:-:S00]  /*0320*/  BRA `(.L_x_0) ;  /* 0xfffffffc00fc7947 */ /* 0x000fc0000383ffff */
[----:B------:R-:W-:-:S00]  /*0330*/  NOP ;  /* 0x0000000000007918 */ /* 0x000fc00000000000 */
        /* <DEDUP_REMOVED lines=12> */
.L_x_1:


//--------------------- .nv.shared.reserved.0     --------------------------
	.section	.nv.shared.reserved.0,"aw",@nobits
	.weak		__nv_reservedSMEM_offset_0_alias
	.size		__nv_reservedSMEM_offset_0_alias, 0, 64
	.other		__nv_reservedSMEM_offset_0_alias,@"STO_CUDA_RESERVED_SHARED STV_DEFAULT"
__nv_reservedSMEM_offset_0_alias:
	.zero		0
	.zero		64


//--------------------- .nv.constant0._Z18stencil_kernel_gpuPKfPf --------------------------
	.section	.nv.constant0._Z18stencil_kernel_gpuPKfPf,"a",@progbits
	.sectionflags	@""
	.align	4
.nv.constant0._Z18stencil_kernel_gpuPKfPf:
	.zero		912


//--------------------- SYMBOLS --------------------------

	.type		.nv.reservedSmem.offset0,@object
	.size		.nv.reservedSmem.offset0,0x4
